//
// Generated by NVIDIA NVVM Compiler
//
// Compiler Build ID: CL-36424714
// Cuda compilation tools, release 13.0, V13.0.88
// Based on NVVM 20.0.0
//

.version 9.0
.target sm_100
.address_size 64

	// .globl	_Z6updatePi

.visible .entry _Z6updatePi(
	.param .u64 .ptr .align 1 _Z6updatePi_param_0
)
{
	.reg .b32 	%r<3>;
	.reg .b64 	%rd<3>;

	ld.param.u64 	%rd1, [_Z6updatePi_param_0];
	cvta.to.global.u64 	%rd2, %rd1;
	ld.global.u32 	%r1, [%rd2];
	add.s32 	%r2, %r1, 1;
	st.global.u32 	[%rd2], %r2;
	ret;

}


// ===== COMPILED SASS (sm_100) =====

	.target	sm_100

	.elftype	@"ET_EXEC"


//--------------------- .note.nv.tkinfo           --------------------------
	.section	.note.nv.tkinfo,"",@"SHT_NOTE"
	.sectionflags	@"SHF_NOTE_NV_TKINFO"
	.tkinfo
        /*0018*/ 	.word	0x00000002
        /*0030*/ 	.string	""
        /*0030*/ 	.string	"ptxas"
        /*0030*/ 	.string	"Cuda compilation tools, release 13.0, V13.0.88"
        /*0030*/ 	.string	"Build cuda_13.0.r13.0/compiler.36424714_0"
        /*0030*/ 	.string	"-arch sm_100 -m 64 "



//--------------------- .note.nv.cuinfo           --------------------------
	.section	.note.nv.cuinfo,"",@"SHT_NOTE"
	.sectionflags	@"SHF_NOTE_NV_CUINFO"
        /*0018*/ 	.short	0x0002
        /*001a*/ 	.short	0x0064
        /*001c*/ 	.short	0x0082
	.zero		2


//--------------------- .nv.info                  --------------------------
	.section	.nv.info,"",@"SHT_CUDA_INFO"
	.align	4


	//----- nvinfo : EIATTR_REGCOUNT
	.align		4
        /*0000*/ 	.byte	0x04, 0x2f
        /*0002*/ 	.short	(.L_1 - .L_0)
	.align		4
.L_0:
        /*0004*/ 	.word	index@(_Z6updatePi)
        /*0008*/ 	.word	0x00000008


	//----- nvinfo : EIATTR_FRAME_SIZE
	.align		4
.L_1:
        /*000c*/ 	.byte	0x04, 0x11
        /*000e*/ 	.short	(.L_3 - .L_2)
	.align		4
.L_2:
        /*0010*/ 	.word	index@(_Z6updatePi)
        /*0014*/ 	.word	0x00000000


	//----- nvinfo : EIATTR_MIN_STACK_SIZE
	.align		4
.L_3:
        /*0018*/ 	.byte	0x04, 0x12
        /*001a*/ 	.short	(.L_5 - .L_4)
	.align		4
.L_4:
        /*001c*/ 	.word	index@(_Z6updatePi)
        /*0020*/ 	.word	0x00000000
.L_5:


//--------------------- .nv.compat                --------------------------
	.section	.nv.compat,"",@"SHT_CUDA_COMPAT_INFO"
	.align	4
        /*0000*/ 	.byte	0x02, 0x09, 0x00, 0x00, 0x02, 0x02, 0x01, 0x00, 0x02, 0x05, 0x05, 0x00, 0x03, 0x07, 0x01, 0x01
        /*0010*/ 	.byte	0x02, 0x03, 0x00, 0x00, 0x02, 0x06, 0x01, 0x00, 0x04, 0x0b, 0x08, 0x00, 0x09, 0x00, 0x00, 0x00
        /*0020*/ 	.byte	0x00, 0x00, 0x00, 0x00


//--------------------- .nv.info._Z6updatePi      --------------------------
	.section	.nv.info._Z6updatePi,"",@"SHT_CUDA_INFO"
	.sectionflags	@""
	.align	4


	//----- nvinfo : EIATTR_CUDA_API_VERSION
	.align		4
        /*0000*/ 	.byte	0x04, 0x37
        /*0002*/ 	.short	(.L_7 - .L_6)
.L_6:
        /*0004*/ 	.word	0x00000082


	//----- nvinfo : EIATTR_KPARAM_INFO
	.align		4
.L_7:
        /*0008*/ 	.byte	0x04, 0x17
        /*000a*/ 	.short	(.L_9 - .L_8)
.L_8:
        /*000c*/ 	.word	0x00000000
        /*0010*/ 	.short	0x0000
        /*0012*/ 	.short	0x0000
        /*0014*/ 	.byte	0x00, 0xf5, 0x21, 0x00


	//----- nvinfo : EIATTR_SPARSE_MMA_MASK
	.align		4
.L_9:
        /*0018*/ 	.byte	0x03, 0x50
        /*001a*/ 	.short	0x0000


	//----- nvinfo : EIATTR_MAXREG_COUNT
	.align		4
        /*001c*/ 	.byte	0x03, 0x1b
        /*001e*/ 	.short	0x00ff


	//----- nvinfo : EIATTR_MERCURY_ISA_VERSION
	.align		4
        /*0020*/ 	.byte	0x03, 0x5f
        /*0022*/ 	.short	0x0101


	//----- nvinfo : EIATTR_VRC_CTA_INIT_COUNT
	.align		4
        /*0024*/ 	.byte	0x02, 0x4a
	.zero		1
	.zero		1


	//----- nvinfo : EIATTR_EXIT_INSTR_OFFSETS
	.align		4
        /*0028*/ 	.byte	0x04, 0x1c
        /*002a*/ 	.short	(.L_11 - .L_10)


	//   ....[0]....
.L_10:
        /*002c*/ 	.word	0x00000060


	//----- nvinfo : EIATTR_CBANK_PARAM_SIZE
	.align		4
.L_11:
        /*0030*/ 	.byte	0x03, 0x19
        /*0032*/ 	.short	0x0008


	//----- nvinfo : EIATTR_PARAM_CBANK
	.align		4
        /*0034*/ 	.byte	0x04, 0x0a
        /*0036*/ 	.short	(.L_13 - .L_12)
	.align		4
.L_12:
        /*0038*/ 	.word	index@(.nv.constant0._Z6updatePi)
        /*003c*/ 	.short	0x0380
        /*003e*/ 	.short	0x0008


	//----- nvinfo : EIATTR_SW_WAR
	.align		4
.L_13:
        /*0040*/ 	.byte	0x04, 0x36
        /*0042*/ 	.short	(.L_15 - .L_14)
.L_14:
        /*0044*/ 	.word	0x00000008
.L_15:


//--------------------- .nv.callgraph             --------------------------
	.section	.nv.callgraph,"",@"SHT_CUDA_CALLGRAPH"
	.align	4
	.sectionentsize	8
	.align		4
        /*0000*/ 	.word	0x00000000
	.align		4
        /*0004*/ 	.word	0xffffffff
	.align		4
        /*0008*/ 	.word	0x00000000
	.align		4
        /*000c*/ 	.word	0xfffffffe
	.align		4
        /*0010*/ 	.word	0x00000000
	.align		4
        /*0014*/ 	.word	0xfffffffd
	.align		4
        /*0018*/ 	.word	0x00000000
	.align		4
        /*001c*/ 	.word	0xfffffffc


//--------------------- .text._Z6updatePi         --------------------------
	.section	.text._Z6updatePi,"ax",@progbits
	.align	128
        .global         _Z6updatePi
        .type           _Z6updatePi,@function
        .size           _Z6updatePi,(.L_x_1 - _Z6updatePi)
        .other          _Z6updatePi,@"STO_CUDA_ENTRY STV_DEFAULT"
_Z6updatePi:
.text._Z6updatePi:
[----:B------:R-:W-:Y:S08]  /*0000*/  LDC R1, c[0x0][0x37c] ;  /* 0x0000df00ff017b82 */ /* 0x000ff00000000800 */
[----:B------:R-:W0:Y:S01]  /*0010*/  LDC.64 R2, c[0x0][0x380] ;  /* 0x0000e000ff027b82 */ /* 0x000e220000000a00 */
[----:B------:R-:W0:Y:S02]  /*0020*/  LDCU.64 UR4, c[0x0][0x358] ;  /* 0x00006b00ff0477ac */ /* 0x000e240008000a00 */
[----:B0-----:R-:W2:Y:S02]  /*0030*/  LDG.E R0, desc[UR4][R2.64] ;  /* 0x0000000402007981 */ /* 0x001ea4000c1e1900 */
[----:B--2---:R-:W-:-:S05]  /*0040*/  IADD3 R5, PT, PT, R0, 0x1, RZ ;  /* 0x0000000100057810 */ /* 0x004fca0007ffe0ff */
[----:B------:R-:W-:Y:S01]  /*0050*/  STG.E desc[UR4][R2.64], R5 ;  /* 0x0000000502007986 */ /* 0x000fe2000c101904 */
[----:B------:R-:W-:Y:S05]  /*0060*/  EXIT ;  /* 0x000000000000794d */ /* 0x000fea0003800000 */
.L_x_0:
[----:B------:R-:W-:-:S00]  /*0070*/  BRA `(.L_x_0) ;  /* 0xfffffffc00fc7947 */ /* 0x000fc0000383ffff */
[----:B------:R-:W-:-:S00]  /*0080*/  NOP ;  /* 0x0000000000007918 */ /* 0x000fc00000000000 */
[----:B------:R-:W-:-:S00]  /*0090*/  NOP ;  /* 0x0000000000007918 */ /* 0x000fc00000000000 */
[----:B------:R-:W-:-:S00]  /*00a0*/  NOP ;  /* 0x0000000000007918 */ /* 0x000fc00000000000 */
[----:B------:R-:W-:-:S00]  /*00b0*/  NOP ;  /* 0x0000000000007918 */ /* 0x000fc00000000000 */
[----:B------:R-:W-:-:S00]  /*00c0*/  NOP ;  /* 0x0000000000007918 */ /* 0x000fc00000000000 */
[----:B------:R-:W-:-:S00]  /*00d0*/  NOP ;  /* 0x0000000000007918 */ /* 0x000fc00000000000 */
[----:B------:R-:W-:-:S00]  /*00e0*/  NOP ;  /* 0x0000000000007918 */ /* 0x000fc00000000000 */
[----:B------:R-:W-:-:S00]  /*00f0*/  NOP ;  /* 0x0000000000007918 */ /* 0x000fc00000000000 */
.L_x_1:


//--------------------- .nv.shared.reserved.0     --------------------------
	.section	.nv.shared.reserved.0,"aw",@nobits
	.weak		__nv_reservedSMEM_offset_0_alias
	.size		__nv_reservedSMEM_offset_0_alias, 0, 64
	.other		__nv_reservedSMEM_offset_0_alias,@"STO_CUDA_RESERVED_SHARED STV_DEFAULT"
__nv_reservedSMEM_offset_0_alias:
	.zero		0
	.zero		64


//--------------------- .nv.constant0._Z6updatePi --------------------------
	.section	.nv.constant0._Z6updatePi,"a",@progbits
	.sectionflags	@""
	.align	4
.nv.constant0._Z6updatePi:
	.zero		904


//--------------------- SYMBOLS --------------------------

	.type		.nv.reservedSmem.offset0,@object
	.size		.nv.reservedSmem.offset0,0x4
